	.headerflags	@"EF_CUDA_TEXMODE_UNIFIED EF_CUDA_64BIT_ADDRESS EF_CUDA_SM86 EF_CUDA_VIRTUAL_SM(EF_CUDA_SM86)"
	.elftype	@"ET_EXEC"


//--------------------- .nv.info                  --------------------------
	.section	.nv.info,"",@"SHT_CUDA_INFO"
	.align	4


	//----- nvinfo : EIATTR_REGCOUNT
	.align		4
        /*0000*/ 	.byte	0x04, 0x2f
        /*0002*/ 	.short	(.L_1 - .L_0)
	.align		4
.L_0:
        /*0004*/ 	.word	index@(_Z23L0CacheSize_test_kernel6float4iPjS0_Pfii)
        /*0008*/ 	.word	0x00000020


	//----- nvinfo : EIATTR_MAX_STACK_SIZE
	.align		4
.L_1:
        /*000c*/ 	.byte	0x04, 0x23
        /*000e*/ 	.short	(.L_3 - .L_2)
	.align		4
.L_2:
        /*0010*/ 	.word	index@(_Z23L0CacheSize_test_kernel6float4iPjS0_Pfii)
        /*0014*/ 	.word	0x00000000


	//----- nvinfo : EIATTR_MIN_STACK_SIZE
	.align		4
.L_3:
        /*0018*/ 	.byte	0x04, 0x12
        /*001a*/ 	.short	(.L_5 - .L_4)
	.align		4
.L_4:
        /*001c*/ 	.word	index@(_Z23L0CacheSize_test_kernel6float4iPjS0_Pfii)
        /*0020*/ 	.word	0x00000000


	//----- nvinfo : EIATTR_FRAME_SIZE
	.align		4
.L_5:
        /*0024*/ 	.byte	0x04, 0x11
        /*0026*/ 	.short	(.L_7 - .L_6)
	.align		4
.L_6:
        /*0028*/ 	.word	index@(_Z23L0CacheSize_test_kernel6float4iPjS0_Pfii)
        /*002c*/ 	.word	0x00000000
.L_7:


//--------------------- .nv.info._Z23L0CacheSize_test_kernel6float4iPjS0_Pfii --------------------------
	.section	.nv.info._Z23L0CacheSize_test_kernel6float4iPjS0_Pfii,"",@"SHT_CUDA_INFO"
	.align	4


	//----- nvinfo : EIATTR_CUDA_API_VERSION
	.align		4
        /*0000*/ 	.byte	0x04, 0x37
        /*0002*/ 	.short	(.L_9 - .L_8)
.L_8:
        /*0004*/ 	.word	0x00000079


	//----- nvinfo : EIATTR_SW2861232_WAR
	.align		4
.L_9:
        /*0008*/ 	.byte	0x01, 0x35
	.zero		2


	//----- nvinfo : EIATTR_PARAM_CBANK
	.align		4
        /*000c*/ 	.byte	0x04, 0x0a
        /*000e*/ 	.short	(.L_11 - .L_10)
	.align		4
.L_10:
        /*0010*/ 	.word	index@(.nv.constant0._Z23L0CacheSize_test_kernel6float4iPjS0_Pfii)
        /*0014*/ 	.short	0x0160
        /*0016*/ 	.short	0x0038


	//----- nvinfo : EIATTR_CBANK_PARAM_SIZE
	.align		4
.L_11:
        /*0018*/ 	.byte	0x03, 0x19
        /*001a*/ 	.short	0x0038


	//----- nvinfo : EIATTR_KPARAM_INFO
	.align		4
        /*001c*/ 	.byte	0x04, 0x17
        /*001e*/ 	.short	(.L_13 - .L_12)
.L_12:
        /*0020*/ 	.word	0x00000000
        /*0024*/ 	.short	0x0006
        /*0026*/ 	.short	0x0034
        /*0028*/ 	.byte	0x00, 0xf0, 0x11, 0x00


	//----- nvinfo : EIATTR_KPARAM_INFO
	.align		4
.L_13:
        /*002c*/ 	.byte	0x04, 0x17
        /*002e*/ 	.short	(.L_15 - .L_14)
.L_14:
        /*0030*/ 	.word	0x00000000
        /*0034*/ 	.short	0x0005
        /*0036*/ 	.short	0x0030
        /*0038*/ 	.byte	0x00, 0xf0, 0x11, 0x00


	//----- nvinfo : EIATTR_KPARAM_INFO
	.align		4
.L_15:
        /*003c*/ 	.byte	0x04, 0x17
        /*003e*/ 	.short	(.L_17 - .L_16)
.L_16:
        /*0040*/ 	.word	0x00000000
        /*0044*/ 	.short	0x0004
        /*0046*/ 	.short	0x0028
        /*0048*/ 	.byte	0x00, 0xf0, 0x21, 0x00


	//----- nvinfo : EIATTR_KPARAM_INFO
	.align		4
.L_17:
        /*004c*/ 	.byte	0x04, 0x17
        /*004e*/ 	.short	(.L_19 - .L_18)
.L_18:
        /*0050*/ 	.word	0x00000000
        /*0054*/ 	.short	0x0003
        /*0056*/ 	.short	0x0020
        /*0058*/ 	.byte	0x00, 0xf0, 0x21, 0x00


	//----- nvinfo : EIATTR_KPARAM_INFO
	.align		4
.L_19:
        /*005c*/ 	.byte	0x04, 0x17
        /*005e*/ 	.short	(.L_21 - .L_20)
.L_20:
        /*0060*/ 	.word	0x00000000
        /*0064*/ 	.short	0x0002
        /*0066*/ 	.short	0x0018
        /*0068*/ 	.byte	0x00, 0xf0, 0x21, 0x00


	//----- nvinfo : EIATTR_KPARAM_INFO
	.align		4
.L_21:
        /*006c*/ 	.byte	0x04, 0x17
        /*006e*/ 	.short	(.L_23 - .L_22)
.L_22:
        /*0070*/ 	.word	0x00000000
        /*0074*/ 	.short	0x0001
        /*0076*/ 	.short	0x0010
        /*0078*/ 	.byte	0x00, 0xf0, 0x11, 0x00


	//----- nvinfo : EIATTR_KPARAM_INFO
	.align		4
.L_23:
        /*007c*/ 	.byte	0x04, 0x17
        /*007e*/ 	.short	(.L_25 - .L_24)
.L_24:
        /*0080*/ 	.word	0x00000000
        /*0084*/ 	.short	0x0000
        /*0086*/ 	.short	0x0000
        /*0088*/ 	.byte	0x00, 0xf0, 0x41, 0x00


	//----- nvinfo : EIATTR_MAXREG_COUNT
	.align		4
.L_25:
        /*008c*/ 	.byte	0x03, 0x1b
        /*008e*/ 	.short	0x00ff


	//----- nvinfo : EIATTR_EXIT_INSTR_OFFSETS
	.align		4
        /*0090*/ 	.byte	0x04, 0x1c
        /*0092*/ 	.short	(.L_27 - .L_26)


	//   ....[0]....
.L_26:
        /*0094*/ 	.word	0x000003f0


	//   ....[1]....
        /*0098*/ 	.word	0x000004b0


	//----- nvinfo : EIATTR_CRS_STACK_SIZE
	.align		4
.L_27:
        /*009c*/ 	.byte	0x04, 0x1e
        /*009e*/ 	.short	(.L_29 - .L_28)
.L_28:
        /*00a0*/ 	.word	0x00000000
.L_29:


//--------------------- .nv.constant0._Z23L0CacheSize_test_kernel6float4iPjS0_Pfii --------------------------
	.section	.nv.constant0._Z23L0CacheSize_test_kernel6float4iPjS0_Pfii,"a",@progbits
	.align	4
.nv.constant0._Z23L0CacheSize_test_kernel6float4iPjS0_Pfii:
	.zero		408


//--------------------- .text._Z23L0CacheSize_test_kernel6float4iPjS0_Pfii --------------------------
	.section	.text._Z23L0CacheSize_test_kernel6float4iPjS0_Pfii,"ax",@progbits
	.sectioninfo	@"SHI_REGISTERS=32"
	.align	128
        .global         _Z23L0CacheSize_test_kernel6float4iPjS0_Pfii
        .type           _Z23L0CacheSize_test_kernel6float4iPjS0_Pfii,@function
        .size           _Z23L0CacheSize_test_kernel6float4iPjS0_Pfii,(.L_x_10 - _Z23L0CacheSize_test_kernel6float4iPjS0_Pfii)
        .other          _Z23L0CacheSize_test_kernel6float4iPjS0_Pfii,@"STO_CUDA_ENTRY STV_DEFAULT"
_Z23L0CacheSize_test_kernel6float4iPjS0_Pfii:
.text._Z23L0CacheSize_test_kernel6float4iPjS0_Pfii:
[----:B------:R-:W-:-:S02]  /*0000*/  IMAD.MOV.U32 R1, RZ, RZ, c[0x0][0x28] ;  /* 0x00000a00ff017624 */ /* 0x000fc400078e00ff */
[----:B------:R-:W0:Y:S01]  /*0010*/  S2R R5, SR_TID.X ;  /* 0x0000000000057919 */ /* 0x000e220000002100 */
[----:B------:R-:W-:Y:S01]  /*0020*/  IMAD.MOV.U32 R9, RZ, RZ, c[0x0][0x160] ;  /* 0x00005800ff097624 */ /* 0x000fe200078e00ff */
[----:B0-----:R-:W-:-:S03]  /*0030*/  SHF.R.S32.HI R0, RZ, 0x5, R5 ;  /* 0x00000005ff007819 */ /* 0x001fc60000011405 */
[----:B------:R-:W-:-:S04]  /*0040*/  CS2R.32 R11, SR_CLOCKLO ;  /* 0x00000000000b7805 */ /* 0x000fc80000005000 */
[----:B------:R-:W-:Y:S01]  /*0050*/  ISETP.NE.AND P0, PT, R0, c[0x0][0x190], PT ;  /* 0x0000640000007a0c */ /* 0x000fe20003f05270 */
[----:B------:R-:W-:-:S12]  /*0060*/  BSSY B0, `(.L_x_0) ;  /* 0x0008036000007945 */ /* 0x000fd80003800000 */
[----:B------:R-:W-:Y:S01]  /*0070*/  MOV R14, RZ ;  /* 0x000000ff000e7202 */ /* 0x000fe20000000f00 */
[----:B------:R-:W-:Y:S01]  /*0080*/  MOV R15, RZ ;  /* 0x000000ff000f7202 */ /* 0x000fe20000000f00 */
[----:B------:R-:W-:Y:S01]  /*0090*/  MOV R16, 0x3f800000 ;  /* 0x3f80000000107802 */ /* 0x000fe20000000f00 */
[----:B------:R-:W-:Y:S01]  /*00a0*/  MOV R17, 0x3f800000 ;  /* 0x3f80000000117802 */ /* 0x000fe20000000f00 */
[----:B------:R-:W-:Y:S01]  /*00b0*/  MOV R18, 0x3f800000 ;  /* 0x3f80000000127802 */ /* 0x000fe20000000f00 */
[----:B------:R-:W-:Y:S01]  /*00c0*/  MOV R19, 0x3f800000 ;  /* 0x3f80000000137802 */ /* 0x000fe20000000f00 */
[----:B------:R-:W-:Y:S05]  /*00d0*/  @!P0 BRA `(.L_x_1) ;  /* 0x000401a000008947 */ /* 0x000fea0003800000 */
[----:B------:R-:W-:-:S05]  /*00e0*/  IMAD.MOV.U32 R2, RZ, RZ, c[0x0][0x170] ;  /* 0x00005c00ff027624 */ /* 0x000fca00078e00ff */
[----:B------:R-:W-:-:S04]  /*00f0*/  ISETP.GE.AND P0, PT, R2, 0x1, PT ;  /* 0x000000010200780c */ /* 0x000fc80003f06270 */
[----:B------:R-:W-:-:S13]  /*0100*/  ISETP.NE.OR P0, PT, R0, c[0x0][0x194], !P0 ;  /* 0x0000650000007a0c */ /* 0x000fda0004705670 */
[----:B------:R-:W-:Y:S05]  /*0110*/  @P0 BRA `(.L_x_2) ;  /* 0x000802a000000947 */ /* 0x000fea0003800000 */
[C---:B------:R-:W-:Y:S02]  /*0120*/  IADD3 R3, R2.reuse, -0x1, RZ ;  /* 0xffffffff02037810 */ /* 0x040fe40007ffe0ff */
[----:B------:R-:W-:Y:S02]  /*0130*/  LOP3.LUT R2, R2, 0x3, RZ, 0xc0, !PT ;  /* 0x0000000302027812 */ /* 0x000fe400078ec0ff */
[----:B------:R-:W-:Y:S02]  /*0140*/  ISETP.GE.U32.AND P1, PT, R3, 0x3, PT ;  /* 0x000000030300780c */ /* 0x000fe40003f26070 */
[----:B------:R-:W-:-:S11]  /*0150*/  ISETP.NE.AND P0, PT, R2, RZ, PT ;  /* 0x000000ff0200720c */ /* 0x000fd60003f05270 */
[----:B------:R-:W-:Y:S05]  /*0160*/  @!P1 BRA `(.L_x_3) ;  /* 0x0004006000009947 */ /* 0x000fea0003800000 */
[----:B------:R-:W-:Y:S01]  /*0170*/  IADD3 R3, -R2, c[0x0][0x170], RZ ;  /* 0x00005c0002037a10 */ /* 0x000fe20007ffe1ff */
[----:B------:R-:W-:-:S03]  /*0180*/  IMAD.MOV.U32 R4, RZ, RZ, c[0x0][0x168] ;  /* 0x00005a00ff047624 */ /* 0x000fc600078e00ff */
.L_x_4:
[----:B------:R-:W-:Y:S01]  /*0190*/  IADD3 R3, R3, -0x4, RZ ;  /* 0xfffffffc03037810 */ /* 0x000fe20007ffe0ff */
[----:B------:R-:W-:-:S03]  /*01a0*/  FFMA R9, R9, R4, c[0x0][0x16c] ;  /* 0x00005b0009097623 */ /* 0x000fc60000000004 */
[----:B------:R-:W-:Y:S01]  /*01b0*/  ISETP.NE.AND P1, PT, R3, RZ, PT ;  /* 0x000000ff0300720c */ /* 0x000fe20003f25270 */
[C---:B------:R-:W-:-:S04]  /*01c0*/  FFMA R16, R14, 1, R16 ;  /* 0x3f8000000e107823 */ /* 0x040fc80000000010 */
        /* <DEDUP_REMOVED lines=16382> */
[----:B------:R-:W-:-:S04]  /*401b0*/  FFMA R19, R14, 1, R19 ;  /* 0x3f8000000e137823 */ /* 0x000fc80000000013 */
[----:B------:R-:W-:Y:S05]  /*401c0*/  @P1 BRA `(.L_x_4) ;  /* 0xfffbffc000001947 */ /* 0x000fea000383ffff */
.L_x_3:
[----:B------:R-:W-:Y:S05]  /*401d0*/  @!P0 BRA `(.L_x_2) ;  /* 0x000401e000008947 */ /* 0x000fea0003800000 */
[----:B------:R-:W-:Y:S01]  /*401e0*/  IADD3 R2, R2, -0x1, RZ ;  /* 0xffffffff02027810 */ /* 0x000fe20007ffe0ff */
[----:B------:R-:W-:-:S03]  /*401f0*/  IMAD.MOV.U32 R4, RZ, RZ, c[0x0][0x168] ;  /* 0x00005a00ff047624 */ /* 0x000fc600078e00ff */
[----:B------:R-:W-:Y:S01]  /*40200*/  ISETP.NE.AND P0, PT, R2, RZ, PT ;  /* 0x000000ff0200720c */ /* 0x000fe20003f05270 */
[----:B------:R-:W-:-:S12]  /*40210*/  FFMA R9, R9, R4, c[0x0][0x16c] ;  /* 0x00005b0009097623 */ /* 0x000fd80000000004 */
[----:B------:R-:W-:Y:S05]  /*40220*/  @!P0 BRA `(.L_x_2) ;  /* 0x0004019000008947 */ /* 0x000fea0003800000 */
.L_x_5:
[----:B------:R-:W-:Y:S01]  /*40230*/  IADD3 R2, R2, -0x1, RZ ;  /* 0xffffffff02027810 */ /* 0x000fe20007ffe0ff */
[----:B------:R-:W-:-:S03]  /*40240*/  FFMA R9, R9, R4, c[0x0][0x16c] ;  /* 0x00005b0009097623 */ /* 0x000fc60000000004 */
[----:B------:R-:W-:-:S13]  /*40250*/  ISETP.NE.AND P0, PT, R2, RZ, PT ;  /* 0x000000ff0200720c */ /* 0x000fda0003f05270 */
[----:B------:R-:W-:Y:S05]  /*40260*/  @P0 BRA `(.L_x_5) ;  /* 0xffffffc000000947 */ /* 0x000fea000383ffff */
[----:B------:R-:W-:Y:S05]  /*40270*/  BRA `(.L_x_2) ;  /* 0x0004014000007947 */ /* 0x000fea0003800000 */
.L_x_1:
[----:B------:R-:W-:-:S05]  /*40280*/  IMAD.MOV.U32 R2, RZ, RZ, c[0x0][0x170] ;  /* 0x00005c00ff027624 */ /* 0x000fca00078e00ff */
[----:B------:R-:W-:-:S13]  /*40290*/  ISETP.GE.AND P0, PT, R2, 0x1, PT ;  /* 0x000000010200780c */ /* 0x000fda0003f06270 */
[----:B------:R-:W-:Y:S05]  /*402a0*/  @!P0 BRA `(.L_x_2) ;  /* 0x0004011000008947 */ /* 0x000fea0003800000 */
[C---:B------:R-:W-:Y:S02]  /*402b0*/  IADD3 R3, R2.reuse, -0x1, RZ ;  /* 0xffffffff02037810 */ /* 0x040fe40007ffe0ff */
[----:B------:R-:W-:Y:S02]  /*402c0*/  LOP3.LUT R2, R2, 0x3, RZ, 0xc0, !PT ;  /* 0x0000000302027812 */ /* 0x000fe400078ec0ff */
[----:B------:R-:W-:Y:S02]  /*402d0*/  ISETP.GE.U32.AND P1, PT, R3, 0x3, PT ;  /* 0x000000030300780c */ /* 0x000fe40003f26070 */
[----:B------:R-:W-:-:S11]  /*402e0*/  ISETP.NE.AND P0, PT, R2, RZ, PT ;  /* 0x000000ff0200720c */ /* 0x000fd60003f05270 */
[----:B------:R-:W-:Y:S05]  /*402f0*/  @!P1 BRA `(.L_x_6) ;  /* 0x0004006000009947 */ /* 0x000fea0003800000 */
[----:B------:R-:W-:Y:S01]  /*40300*/  IADD3 R3, -R2, c[0x0][0x170], RZ ;  /* 0x00005c0002037a10 */ /* 0x000fe20007ffe1ff */
[----:B------:R-:W-:-:S03]  /*40310*/  IMAD.MOV.U32 R4, RZ, RZ, c[0x0][0x168] ;  /* 0x00005a00ff047624 */ /* 0x000fc600078e00ff */
.L_x_7:
        /* <DEDUP_REMOVED lines=16388> */
.L_x_6:
[----:B------:R-:W-:Y:S05]  /*80360*/  @!P0 BRA `(.L_x_2) ;  /* 0x0000005000008947 */ /* 0x000fea0003800000 */
[----:B------:R-:W-:-:S03]  /*80370*/  IMAD.MOV.U32 R4, RZ, RZ, c[0x0][0x168] ;  /* 0x00005a00ff047624 */ /* 0x000fc600078e00ff */
.L_x_8:
[----:B------:R-:W-:Y:S01]  /*80380*/  IADD3 R2, R2, -0x1, RZ ;  /* 0xffffffff02027810 */ /* 0x000fe20007ffe0ff */
[----:B------:R-:W-:-:S03]  /*80390*/  FFMA R9, R9, R4, c[0x0][0x164] ;  /* 0x0000590009097623 */ /* 0x000fc60000000004 */
[----:B------:R-:W-:-:S13]  /*803a0*/  ISETP.NE.AND P0, PT, R2, RZ, PT ;  /* 0x000000ff0200720c */ /* 0x000fda0003f05270 */
[----:B------:R-:W-:Y:S05]  /*803b0*/  @P0 BRA `(.L_x_8) ;  /* 0xffffffc000000947 */ /* 0x000fea000383ffff */
.L_x_2:
[----:B------:R-:W-:Y:S05]  /*803c0*/  BSYNC B0 ;  /* 0x0000000000007941 */ /* 0x000fea0003800000 */
.L_x_0:
[----:B------:R-:W-:-:S02]  /*803d0*/  CS2R.32 R13, SR_CLOCKLO ;  /* 0x00000000000d7805 */ /* 0x000fc40000005000 */
[----:B------:R-:W-:-:S13]  /*803e0*/  LOP3.LUT P0, RZ, R5, 0x1f, RZ, 0xc0, !PT ;  /* 0x0000001f05ff7812 */ /* 0x000fda000780c0ff */
[----:B------:R-:W-:Y:S05]  /*803f0*/  @P0 EXIT ;  /* 0x000000000000094d */ /* 0x000fea0003800000 */
[----:B------:R-:W0:Y:S01]  /*80400*/  S2R R3, SR_CTAID.X ;  /* 0x0000000000037919 */ /* 0x000e220000002500 */
[----:B------:R-:W-:Y:S01]  /*80410*/  IMAD.MOV.U32 R7, RZ, RZ, 0x4 ;  /* 0x00000004ff077424 */ /* 0x000fe200078e00ff */
[----:B------:R-:W-:Y:S01]  /*80420*/  ULDC.64 UR4, c[0x0][0x118] ;  /* 0x0000460000047ab9 */ /* 0x000fe20000000a00 */
[----:B0-----:R-:W-:-:S05]  /*80430*/  IMAD R3, R3, c[0x0][0x0], RZ ;  /* 0x0000000003037a24 */ /* 0x001fca00078e02ff */
[----:B------:R-:W-:-:S05]  /*80440*/  LEA.HI.SX32 R0, R3, R0, 0x1b ;  /* 0x0000000003007211 */ /* 0x000fca00078fdaff */
[----:B------:R-:W-:-:S04]  /*80450*/  IMAD.WIDE R2, R0, R7, c[0x0][0x188] ;  /* 0x0000620000027625 */ /* 0x000fc800078e0207 */
[CC--:B------:R-:W-:Y:S01]  /*80460*/  IMAD.WIDE R4, R0.reuse, R7.reuse, c[0x0][0x178] ;  /* 0x00005e0000047625 */ /* 0x0c0fe200078e0207 */
[----:B------:R-:W-:Y:S03]  /*80470*/  STG.E desc[UR4][R2.64], R9 ;  /* 0x0000000902007986 */ /* 0x000fe6200c101904 */
[----:B------:R-:W-:Y:S01]  /*80480*/  IMAD.WIDE R6, R0, R7, c[0x0][0x180] ;  /* 0x0000600000067625 */ /* 0x000fe200078e0207 */
[----:B------:R-:W-:Y:S04]  /*80490*/  STG.E desc[UR4][R4.64], R11 ;  /* 0x0000000b04007986 */ /* 0x000fe8200c101904 */
[----:B------:R-:W-:Y:S01]  /*804a0*/  STG.E desc[UR4][R6.64], R13 ;  /* 0x0000000d06007986 */ /* 0x000fe2200c101904 */
[----:B------:R-:W-:Y:S05]  /*804b0*/  EXIT ;  /* 0x000000000000794d */ /* 0x000fea0003800000 */
.L_x_9:
[----:B------:R-:W-:-:S00]  /*804c0*/  BRA `(.L_x_9) ;  /* 0xfffffff000007947 */ /* 0x000fc0000383ffff */
[----:B------:R-:W-:-:S00]  /*804d0*/  NOP ;  /* 0x0000000000007918 */ /* 0x000fc00000000000 */
        /* <DEDUP_REMOVED lines=10> */
.L_x_10:
